	.headerflags	@"EF_CUDA_TEXMODE_UNIFIED EF_CUDA_64BIT_ADDRESS EF_CUDA_ACCELERATORS EF_CUDA_SM90 EF_CUDA_VIRTUAL_SM(EF_CUDA_SM90)"
	.elftype	@"ET_EXEC"


//--------------------- .nv.info                  --------------------------
	.section	.nv.info,"",@"SHT_CUDA_INFO"
	.align	4


	//----- nvinfo : EIATTR_REGCOUNT
	.align		4
        /*0000*/ 	.byte	0x04, 0x2f
        /*0002*/ 	.short	(.L_3 - .L_2)
	.align		4
.L_2:
        /*0004*/ 	.word	index@(triton_per_fused_div_linalg_vector_norm_mul_sum_0)
        /*0008*/ 	.word	0x00000010


	//----- nvinfo : EIATTR_MIN_STACK_SIZE
	.align		4
.L_3:
        /*000c*/ 	.byte	0x04, 0x12
        /*000e*/ 	.short	(.L_5 - .L_4)
	.align		4
.L_4:
        /*0010*/ 	.word	index@(triton_per_fused_div_linalg_vector_norm_mul_sum_0)
        /*0014*/ 	.word	0x00000000


	//----- nvinfo : EIATTR_FRAME_SIZE
	.align		4
.L_5:
        /*0018*/ 	.byte	0x04, 0x11
        /*001a*/ 	.short	(.L_7 - .L_6)
	.align		4
.L_6:
        /*001c*/ 	.word	index@(triton_per_fused_div_linalg_vector_norm_mul_sum_0)
        /*0020*/ 	.word	0x00000000


	//----- nvinfo : EIATTR_MIN_STACK_SIZE
	.align		4
.L_7:
        /*0024*/ 	.byte	0x04, 0x12
        /*0026*/ 	.short	(.L_9 - .L_8)
	.align		4
.L_8:
        /*0028*/ 	.word	index@(triton_per_fused_div_linalg_vector_norm_mul_sum_0)
        /*002c*/ 	.word	0x00000000
.L_9:


//--------------------- .nv.info.triton_per_fused_div_linalg_vector_norm_mul_sum_0 --------------------------
	.section	.nv.info.triton_per_fused_div_linalg_vector_norm_mul_sum_0,"",@"SHT_CUDA_INFO"
	.sectionflags	@""
	.align	4


	//----- nvinfo : EIATTR_CUDA_API_VERSION
	.align		4
        /*0000*/ 	.byte	0x04, 0x37
        /*0002*/ 	.short	(.L_11 - .L_10)
.L_10:
        /*0004*/ 	.word	0x0000007c


	//----- nvinfo : EIATTR_KPARAM_INFO
	.align		4
.L_11:
        /*0008*/ 	.byte	0x04, 0x17
        /*000a*/ 	.short	(.L_13 - .L_12)
.L_12:
        /*000c*/ 	.word	0x00000000
        /*0010*/ 	.short	0x0004
        /*0012*/ 	.short	0x001c
        /*0014*/ 	.byte	0x00, 0xf0, 0x11, 0x00


	//----- nvinfo : EIATTR_KPARAM_INFO
	.align		4
.L_13:
        /*0018*/ 	.byte	0x04, 0x17
        /*001a*/ 	.short	(.L_15 - .L_14)
.L_14:
        /*001c*/ 	.word	0x00000000
        /*0020*/ 	.short	0x0003
        /*0022*/ 	.short	0x0018
        /*0024*/ 	.byte	0x00, 0xf0, 0x11, 0x00


	//----- nvinfo : EIATTR_KPARAM_INFO
	.align		4
.L_15:
        /*0028*/ 	.byte	0x04, 0x17
        /*002a*/ 	.short	(.L_17 - .L_16)
.L_16:
        /*002c*/ 	.word	0x00000000
        /*0030*/ 	.short	0x0002
        /*0032*/ 	.short	0x0010
        /*0034*/ 	.byte	0x00, 0xf4, 0x21, 0x00


	//----- nvinfo : EIATTR_KPARAM_INFO
	.align		4
.L_17:
        /*0038*/ 	.byte	0x04, 0x17
        /*003a*/ 	.short	(.L_19 - .L_18)
.L_18:
        /*003c*/ 	.word	0x00000000
        /*0040*/ 	.short	0x0001
        /*0042*/ 	.short	0x0008
        /*0044*/ 	.byte	0x00, 0xf4, 0x21, 0x00


	//----- nvinfo : EIATTR_KPARAM_INFO
	.align		4
.L_19:
        /*0048*/ 	.byte	0x04, 0x17
        /*004a*/ 	.short	(.L_21 - .L_20)
.L_20:
        /*004c*/ 	.word	0x00000000
        /*0050*/ 	.short	0x0000
        /*0052*/ 	.short	0x0000
        /*0054*/ 	.byte	0x00, 0xf4, 0x21, 0x00


	//----- nvinfo : EIATTR_SPARSE_MMA_MASK
	.align		4
.L_21:
        /*0058*/ 	.byte	0x03, 0x50
        /*005a*/ 	.short	0x0000


	//----- nvinfo : EIATTR_MAXREG_COUNT
	.align		4
        /*005c*/ 	.byte	0x03, 0x1b
        /*005e*/ 	.short	0x00ff


	//----- nvinfo : EIATTR_COOP_GROUP_MASK_REGIDS
	.align		4
        /*0060*/ 	.byte	0x04, 0x29
        /*0062*/ 	.short	(.L_23 - .L_22)


	//   ....[0]....
.L_22:
        /*0064*/ 	.word	0xffffffff


	//   ....[1]....
        /*0068*/ 	.word	0xffffffff


	//   ....[2]....
        /*006c*/ 	.word	0xffffffff


	//   ....[3]....
        /*0070*/ 	.word	0xffffffff


	//   ....[4]....
        /*0074*/ 	.word	0xffffffff


	//   ....[5]....
        /*0078*/ 	.word	0xffffffff


	//----- nvinfo : EIATTR_COOP_GROUP_INSTR_OFFSETS
	.align		4
.L_23:
        /*007c*/ 	.byte	0x04, 0x28
        /*007e*/ 	.short	(.L_25 - .L_24)


	//   ....[0]....
.L_24:
        /*0080*/ 	.word	0x00000190


	//   ....[1]....
        /*0084*/ 	.word	0x000001b0


	//   ....[2]....
        /*0088*/ 	.word	0x000001d0


	//   ....[3]....
        /*008c*/ 	.word	0x00000360


	//   ....[4]....
        /*0090*/ 	.word	0x00000380


	//   ....[5]....
        /*0094*/ 	.word	0x000003b0


	//----- nvinfo : EIATTR_EXIT_INSTR_OFFSETS
	.align		4
.L_25:
        /*0098*/ 	.byte	0x04, 0x1c
        /*009a*/ 	.short	(.L_27 - .L_26)


	//   ....[0]....
.L_26:
        /*009c*/ 	.word	0x00000410


	//   ....[1]....
        /*00a0*/ 	.word	0x00000460


	//----- nvinfo : EIATTR_REQNTID
	.align		4
.L_27:
        /*00a4*/ 	.byte	0x04, 0x10
        /*00a6*/ 	.short	(.L_29 - .L_28)
.L_28:
        /*00a8*/ 	.word	0x00000040
        /*00ac*/ 	.word	0x00000001
        /*00b0*/ 	.word	0x00000001


	//----- nvinfo : EIATTR_CBANK_PARAM_SIZE
	.align		4
.L_29:
        /*00b4*/ 	.byte	0x03, 0x19
        /*00b6*/ 	.short	0x0020


	//----- nvinfo : EIATTR_PARAM_CBANK
	.align		4
        /*00b8*/ 	.byte	0x04, 0x0a
        /*00ba*/ 	.short	(.L_31 - .L_30)
	.align		4
.L_30:
        /*00bc*/ 	.word	index@(.nv.constant0.triton_per_fused_div_linalg_vector_norm_mul_sum_0)
        /*00c0*/ 	.short	0x0210
        /*00c2*/ 	.short	0x0020


	//----- nvinfo : EIATTR_SW_WAR
	.align		4
.L_31:
        /*00c4*/ 	.byte	0x04, 0x36
        /*00c6*/ 	.short	(.L_33 - .L_32)
.L_32:
        /*00c8*/ 	.word	0x00000008
.L_33:


//--------------------- .nv.callgraph             --------------------------
	.section	.nv.callgraph,"",@"SHT_CUDA_CALLGRAPH"
	.align	4
	.sectionentsize	8
	.align		4
        /*0000*/ 	.word	0x00000000
	.align		4
        /*0004*/ 	.word	0xffffffff
	.align		4
        /*0008*/ 	.word	0x00000000
	.align		4
        /*000c*/ 	.word	0xfffffffe
	.align		4
        /*0010*/ 	.word	0x00000000
	.align		4
        /*0014*/ 	.word	0xfffffffd
	.align		4
        /*0018*/ 	.word	0x00000000
	.align		4
        /*001c*/ 	.word	0xfffffffc


//--------------------- .nv.constant4             --------------------------
	.section	.nv.constant4,"a",@progbits
	.align	8
	.align		8
.nv.constant4:
        /*0000*/ 	.dword	_$_str
	.align		8
        /*0008*/ 	.dword	_$_str_$_2


//--------------------- .text.triton_per_fused_div_linalg_vector_norm_mul_sum_0 --------------------------
	.section	.text.triton_per_fused_div_linalg_vector_norm_mul_sum_0,"ax",@progbits
	.sectionflags	@"SHF_BARRIERS=1"
	.align	128
        .global         triton_per_fused_div_linalg_vector_norm_mul_sum_0
        .type           triton_per_fused_div_linalg_vector_norm_mul_sum_0,@function
        .size           triton_per_fused_div_linalg_vector_norm_mul_sum_0,(.L_x_1 - triton_per_fused_div_linalg_vector_norm_mul_sum_0)
        .other          triton_per_fused_div_linalg_vector_norm_mul_sum_0,@"STO_CUDA_ENTRY STV_DEFAULT"
triton_per_fused_div_linalg_vector_norm_mul_sum_0:
.text.triton_per_fused_div_linalg_vector_norm_mul_sum_0:
[----:B------:R-:W0:Y:S02]  /*0000*/  LDC R1, c[0x0][0x28] ;  /* 0x00000a00ff017b82 */ /* 0x000e240000000800 */
[----:B------:R-:W1:Y:S01]  /*0010*/  S2R R0, SR_TID.X ;  /* 0x0000000000007919 */ /* 0x000e620000002100 */
[----:B------:R-:W2:Y:S01]  /*0020*/  LDC.64 R6, c[0x0][0x210] ;  /* 0x00008400ff067b82 */ /* 0x000ea20000000a00 */
[----:B------:R-:W-:Y:S01]  /*0030*/  CS2R R8, SRZ ;  /* 0x0000000000087805 */ /* 0x000fe2000001ff00 */
[----:B------:R-:W-:Y:S01]  /*0040*/  ULDC.64 UR6, c[0x0][0x208] ;  /* 0x0000820000067ab9 */ /* 0x000fe20000000a00 */
[----:B------:R-:W3:Y:S01]  /*0050*/  S2R R3, SR_CTAID.X ;  /* 0x0000000000037919 */ /* 0x000ee20000002500 */
[----:B-1----:R-:W-:Y:S02]  /*0060*/  SHF.R.U32.HI R2, RZ, 0x3, R0 ;  /* 0x00000003ff027819 */ /* 0x002fe40000011600 */
[----:B------:R-:W-:Y:S02]  /*0070*/  SHF.L.U32 R5, R0, 0x1, RZ ;  /* 0x0000000100057819 */ /* 0x000fe400000006ff */
[----:B---3--:R-:W-:Y:S02]  /*0080*/  SHF.L.U32 R3, R3, 0x3, RZ ;  /* 0x0000000303037819 */ /* 0x008fe400000006ff */
[----:B------:R-:W-:-:S02]  /*0090*/  SGXT.U32 R2, R2, 0x3 ;  /* 0x000000030202781a */ /* 0x000fc40000000000 */
[----:B------:R-:W-:Y:S02]  /*00a0*/  LOP3.LUT R5, R5, 0xe, RZ, 0xc0, !PT ;  /* 0x0000000e05057812 */ /* 0x000fe400078ec0ff */
[----:B------:R-:W-:-:S04]  /*00b0*/  LOP3.LUT R4, R3, R2, RZ, 0xfc, !PT ;  /* 0x0000000203047212 */ /* 0x000fc800078efcff */
[C---:B------:R-:W-:Y:S02]  /*00c0*/  ISETP.GE.AND P1, PT, R4.reuse, 0x10, PT ;  /* 0x000000100400780c */ /* 0x040fe40003f26270 */
[----:B------:R-:W-:-:S05]  /*00d0*/  LEA R4, R4, R5, 0x4 ;  /* 0x0000000504047211 */ /* 0x000fca00078e20ff */
[----:B--2---:R-:W-:-:S06]  /*00e0*/  IMAD.WIDE R6, R4, 0x4, R6 ;  /* 0x0000000404067825 */ /* 0x004fcc00078e0206 */
[----:B------:R-:W2:Y:S01]  /*00f0*/  @!P1 LDG.E.64 R8, desc[UR6][R6.64] ;  /* 0x0000000606089981 */ /* 0x000ea2000c1e1b00 */
[----:B------:R-:W1:Y:S01]  /*0100*/  S2UR UR5, SR_CgaCtaId ;  /* 0x00000000000579c3 */ /* 0x000e620000008800 */
[----:B------:R-:W-:Y:S02]  /*0110*/  UMOV UR4, 0x400 ;  /* 0x0000040000047882 */ /* 0x000fe40000000000 */
[----:B-1----:R-:W-:-:S06]  /*0120*/  UPRMT UR4, UR5, 0x654, UR4 ;  /* 0x0000065405047896 */ /* 0x002fcc0008000004 */
[----:B------:R-:W-:Y:S02]  /*0130*/  LEA R2, R2, UR4, 0x2 ;  /* 0x0000000402027c11 */ /* 0x000fe4000f8e10ff */
[----:B--2---:R-:W-:Y:S02]  /*0140*/  SEL R9, R9, RZ, !P1 ;  /* 0x000000ff09097207 */ /* 0x004fe40004800000 */
[----:B------:R-:W-:-:S03]  /*0150*/  SEL R8, R8, RZ, !P1 ;  /* 0x000000ff08087207 */ /* 0x000fc60004800000 */
[----:B------:R-:W-:-:S04]  /*0160*/  FMUL R5, R9, R9 ;  /* 0x0000000909057220 */ /* 0x000fc80000400000 */
[----:B------:R-:W-:-:S05]  /*0170*/  FFMA R5, R8, R8, R5 ;  /* 0x0000000808057223 */ /* 0x000fca0000000005 */
[----:B------:R-:W-:-:S05]  /*0180*/  FSEL R5, R5, RZ, !P1 ;  /* 0x000000ff05057208 */ /* 0x000fca0004800000 */
[----:B------:R-:W1:Y:S02]  /*0190*/  SHFL.BFLY PT, R10, R5, 0x4, 0x1f ;  /* 0x0c801f00050a7f89 */ /* 0x000e6400000e0000 */
[----:B-1----:R-:W-:-:S05]  /*01a0*/  FADD R10, R5, R10 ;  /* 0x0000000a050a7221 */ /* 0x002fca0000000000 */
[----:B------:R-:W1:Y:S02]  /*01b0*/  SHFL.BFLY PT, R11, R10, 0x2, 0x1f ;  /* 0x0c401f000a0b7f89 */ /* 0x000e6400000e0000 */
[----:B-1----:R-:W-:-:S05]  /*01c0*/  FADD R11, R10, R11 ;  /* 0x0000000b0a0b7221 */ /* 0x002fca0000000000 */
[----:B------:R-:W1:Y:S02]  /*01d0*/  SHFL.BFLY PT, R12, R11, 0x1, 0x1f ;  /* 0x0c201f000b0c7f89 */ /* 0x000e6400000e0000 */
[----:B-1----:R-:W-:Y:S01]  /*01e0*/  FADD R12, R11, R12 ;  /* 0x0000000c0b0c7221 */ /* 0x002fe20000000000 */
[----:B------:R-:W-:-:S03]  /*01f0*/  LOP3.LUT R11, R3, 0x7, R0, 0xf8, !PT ;  /* 0x00000007030b7812 */ /* 0x000fc600078ef800 */
[----:B------:R-:W1:Y:S02]  /*0200*/  MUFU.SQRT R13, R12 ;  /* 0x0000000c000d7308 */ /* 0x000e640000002000 */
[C---:B-1----:R-:W-:Y:S02]  /*0210*/  FSETP.GT.AND P0, PT, R13.reuse, 9.9999999600419720025e-13, PT ;  /* 0x2b8cbccc0d00780b */ /* 0x042fe40003f04000 */
[----:B------:R-:W-:-:S11]  /*0220*/  FSETP.NAN.AND P2, PT, R13, R13, PT ;  /* 0x0000000d0d00720b */ /* 0x000fd60003f48000 */
[----:B------:R-:W-:-:S04]  /*0230*/  @!P0 FSEL R13, R13, 9.9999999600419720025e-13, P2 ;  /* 0x2b8cbccc0d0d8808 */ /* 0x000fc80001000000 */
[C---:B------:R-:W-:Y:S02]  /*0240*/  FSETP.GT.AND P0, PT, R13.reuse, 8.50705917302346158658e+37, PT ;  /* 0x7e8000000d00780b */ /* 0x040fe40003f04000 */
[----:B------:R-:W-:-:S11]  /*0250*/  FSETP.GEU.AND P2, PT, R13, 1.175494350822287508e-38, PT ;  /* 0x008000000d00780b */ /* 0x000fd60003f4e000 */
[----:B------:R-:W-:Y:S01]  /*0260*/  @P0 FMUL R13, R13, 0.25 ;  /* 0x3e8000000d0d0820 */ /* 0x000fe20000400000 */
[----:B------:R-:W-:Y:S01]  /*0270*/  @P0 FMUL R9, R9, 0.25 ;  /* 0x3e80000009090820 */ /* 0x000fe20000400000 */
[----:B------:R-:W-:Y:S01]  /*0280*/  @P0 FMUL R8, R8, 0.25 ;  /* 0x3e80000008080820 */ /* 0x000fe20000400000 */
[----:B------:R-:W-:Y:S01]  /*0290*/  LOP3.LUT P0, RZ, R0, 0x38, RZ, 0xc0, !PT ;  /* 0x0000003800ff7812 */ /* 0x000fe2000780c0ff */
[----:B------:R-:W-:Y:S01]  /*02a0*/  @!P2 FMUL R13, R13, 16777216 ;  /* 0x4b8000000d0da820 */ /* 0x000fe20000400000 */
[----:B------:R-:W-:Y:S01]  /*02b0*/  @!P2 FMUL R9, R9, 16777216 ;  /* 0x4b8000000909a820 */ /* 0x000fe20000400000 */
[----:B------:R-:W-:Y:S01]  /*02c0*/  @!P2 FMUL R8, R8, 16777216 ;  /* 0x4b8000000808a820 */ /* 0x000fe20000400000 */
[----:B------:R-:W-:Y:S01]  /*02d0*/  ISETP.LT.AND P0, PT, R11, 0x10, !P0 ;  /* 0x000000100b00780c */ /* 0x000fe20004701270 */
[----:B------:R-:W1:Y:S01]  /*02e0*/  MUFU.RCP R6, R13 ;  /* 0x0000000d00067308 */ /* 0x000e620000001000 */
[----:B------:R-:W-:-:S04]  /*02f0*/  LOP3.LUT R0, R0, 0x7, RZ, 0xc0, !PT ;  /* 0x0000000700007812 */ /* 0x000fc800078ec0ff */
[----:B------:R-:W-:Y:S01]  /*0300*/  LEA R0, R0, UR4, 0x2 ;  /* 0x0000000400007c11 */ /* 0x000fe2000f8e10ff */
[C---:B-1----:R-:W-:Y:S01]  /*0310*/  FMUL R7, R6.reuse, R9 ;  /* 0x0000000906077220 */ /* 0x042fe20000400000 */
[----:B------:R-:W-:-:S03]  /*0320*/  FMUL R6, R6, R8 ;  /* 0x0000000806067220 */ /* 0x000fc60000400000 */
[----:B------:R-:W-:-:S04]  /*0330*/  FMUL R5, R7, R7 ;  /* 0x0000000707057220 */ /* 0x000fc80000400000 */
[----:B------:R-:W-:-:S05]  /*0340*/  FFMA R5, R6, R6, R5 ;  /* 0x0000000606057223 */ /* 0x000fca0000000005 */
[----:B------:R-:W-:-:S05]  /*0350*/  FSEL R5, R5, RZ, !P1 ;  /* 0x000000ff05057208 */ /* 0x000fca0004800000 */
[----:B------:R-:W1:Y:S02]  /*0360*/  SHFL.BFLY PT, R8, R5, 0x4, 0x1f ;  /* 0x0c801f0005087f89 */ /* 0x000e6400000e0000 */
[----:B-1----:R-:W-:-:S05]  /*0370*/  FADD R10, R5, R8 ;  /* 0x00000008050a7221 */ /* 0x002fca0000000000 */
[----:B------:R-:W1:Y:S02]  /*0380*/  SHFL.BFLY PT, R9, R10, 0x2, 0x1f ;  /* 0x0c401f000a097f89 */ /* 0x000e6400000e0000 */
[----:B-1----:R-:W-:Y:S02]  /*0390*/  FADD R12, R10, R9 ;  /* 0x000000090a0c7221 */ /* 0x002fe40000000000 */
[----:B------:R-:W1:Y:S03]  /*03a0*/  LDC.64 R8, c[0x0][0x218] ;  /* 0x00008600ff087b82 */ /* 0x000e660000000a00 */
[----:B------:R-:W2:Y:S01]  /*03b0*/  SHFL.BFLY PT, R13, R12, 0x1, 0x1f ;  /* 0x0c201f000c0d7f89 */ /* 0x000ea200000e0000 */
[----:B-1----:R-:W-:-:S04]  /*03c0*/  IMAD.WIDE R4, R4, 0x4, R8 ;  /* 0x0000000404047825 */ /* 0x002fc800078e0208 */
[----:B--2---:R-:W-:-:S05]  /*03d0*/  FADD R13, R12, R13 ;  /* 0x0000000d0c0d7221 */ /* 0x004fca0000000000 */
[----:B------:R1:W-:Y:S01]  /*03e0*/  STS [R2], R13 ;  /* 0x0000000d02007388 */ /* 0x0003e20000000800 */
[----:B------:R-:W-:Y:S06]  /*03f0*/  BAR.SYNC.DEFER_BLOCKING 0x0 ;  /* 0x0000000000007b1d */ /* 0x000fec0000010000 */
[----:B------:R1:W-:Y:S01]  /*0400*/  @!P1 STG.E.64 desc[UR6][R4.64], R6 ;  /* 0x0000000604009986 */ /* 0x0003e2000c101b06 */
[----:B------:R-:W-:Y:S05]  /*0410*/  @!P0 EXIT ;  /* 0x000000000000894d */ /* 0x000fea0003800000 */
[----:B-1----:R-:W0:Y:S01]  /*0420*/  LDS R5, [R0] ;  /* 0x0000000000057984 */ /* 0x002e220000000800 */
[----:B------:R-:W1:Y:S02]  /*0430*/  LDC.64 R2, c[0x0][0x220] ;  /* 0x00008800ff027b82 */ /* 0x000e640000000a00 */
[----:B-1----:R-:W-:-:S05]  /*0440*/  IMAD.WIDE R2, R11, 0x4, R2 ;  /* 0x000000040b027825 */ /* 0x002fca00078e0202 */
[----:B0-----:R-:W-:Y:S01]  /*0450*/  STG.E desc[UR6][R2.64], R5 ;  /* 0x0000000502007986 */ /* 0x001fe2000c101906 */
[----:B------:R-:W-:Y:S05]  /*0460*/  EXIT ;  /* 0x000000000000794d */ /* 0x000fea0003800000 */
.L_x_0:
[----:B------:R-:W-:-:S00]  /*0470*/  BRA `(.L_x_0) ;  /* 0xfffffffc00fc7947 */ /* 0x000fc0000383ffff */
[----:B------:R-:W-:-:S00]  /*0480*/  NOP ;  /* 0x0000000000007918 */ /* 0x000fc00000000000 */
[----:B------:R-:W-:-:S00]  /*0490*/  NOP ;  /* 0x0000000000007918 */ /* 0x000fc00000000000 */
[----:B------:R-:W-:-:S00]  /*04a0*/  NOP ;  /* 0x0000000000007918 */ /* 0x000fc00000000000 */
[----:B------:R-:W-:-:S00]  /*04b0*/  NOP ;  /* 0x0000000000007918 */ /* 0x000fc00000000000 */
[----:B------:R-:W-:-:S00]  /*04c0*/  NOP ;  /* 0x0000000000007918 */ /* 0x000fc00000000000 */
[----:B------:R-:W-:-:S00]  /*04d0*/  NOP ;  /* 0x0000000000007918 */ /* 0x000fc00000000000 */
[----:B------:R-:W-:-:S00]  /*04e0*/  NOP ;  /* 0x0000000000007918 */ /* 0x000fc00000000000 */
[----:B------:R-:W-:-:S00]  /*04f0*/  NOP ;  /* 0x0000000000007918 */ /* 0x000fc00000000000 */
.L_x_1:


//--------------------- .nv.global.init           --------------------------
	.section	.nv.global.init,"aw",@progbits
.nv.global.init:
	.type		_$_str,@object
	.size		_$_str,(_$_str_$_2 - _$_str)
_$_str:
        /*0000*/ 	.byte	0x5f, 0x5f, 0x43, 0x55, 0x44, 0x41, 0x5f, 0x46, 0x54, 0x5a, 0x00
	.type		_$_str_$_2,@object
	.size		_$_str_$_2,(.L_1 - _$_str_$_2)
_$_str_$_2:
        /*000b*/ 	.byte	0x5f, 0x5f, 0x43, 0x55, 0x44, 0x41, 0x5f, 0x50, 0x52, 0x45, 0x43, 0x5f, 0x53, 0x51, 0x52, 0x54
        /*001b*/ 	.byte	0x00
.L_1:


//--------------------- .nv.shared.triton_per_fused_div_linalg_vector_norm_mul_sum_0 --------------------------
	.section	.nv.shared.triton_per_fused_div_linalg_vector_norm_mul_sum_0,"aw",@nobits
	.sectionflags	@""
	.align	16
	.zero		1024


//--------------------- .nv.constant0.triton_per_fused_div_linalg_vector_norm_mul_sum_0 --------------------------
	.section	.nv.constant0.triton_per_fused_div_linalg_vector_norm_mul_sum_0,"a",@progbits
	.sectionflags	@""
	.align	4
.nv.constant0.triton_per_fused_div_linalg_vector_norm_mul_sum_0:
	.zero		560
